	.headerflags	@"EF_CUDA_TEXMODE_UNIFIED EF_CUDA_64BIT_ADDRESS EF_CUDA_SM86 EF_CUDA_VIRTUAL_SM(EF_CUDA_SM86)"
	.elftype	@"ET_EXEC"


//--------------------- .nv.info                  --------------------------
	.section	.nv.info,"",@"SHT_CUDA_INFO"
	.align	4


	//----- nvinfo : EIATTR_REGCOUNT
	.align		4
        /*0000*/ 	.byte	0x04, 0x2f
        /*0002*/ 	.short	(.L_2 - .L_1)
	.align		4
.L_1:
        /*0004*/ 	.word	index@(simplified_nbody)
        /*0008*/ 	.word	0x00000028


	//----- nvinfo : EIATTR_MAX_STACK_SIZE
	.align		4
.L_2:
        /*000c*/ 	.byte	0x04, 0x23
        /*000e*/ 	.short	(.L_4 - .L_3)
	.align		4
.L_3:
        /*0010*/ 	.word	index@(simplified_nbody)
        /*0014*/ 	.word	0x00000000


	//----- nvinfo : EIATTR_MIN_STACK_SIZE
	.align		4
.L_4:
        /*0018*/ 	.byte	0x04, 0x12
        /*001a*/ 	.short	(.L_6 - .L_5)
	.align		4
.L_5:
        /*001c*/ 	.word	index@(simplified_nbody)
        /*0020*/ 	.word	0x00000000


	//----- nvinfo : EIATTR_FRAME_SIZE
	.align		4
.L_6:
        /*0024*/ 	.byte	0x04, 0x11
        /*0026*/ 	.short	(.L_8 - .L_7)
	.align		4
.L_7:
        /*0028*/ 	.word	index@(simplified_nbody)
        /*002c*/ 	.word	0x00000000
.L_8:


//--------------------- .nv.info.simplified_nbody --------------------------
	.section	.nv.info.simplified_nbody,"",@"SHT_CUDA_INFO"
	.align	4


	//----- nvinfo : EIATTR_CUDA_API_VERSION
	.align		4
        /*0000*/ 	.byte	0x04, 0x37
        /*0002*/ 	.short	(.L_10 - .L_9)
.L_9:
        /*0004*/ 	.word	0x00000070


	//----- nvinfo : EIATTR_SW2861232_WAR
	.align		4
.L_10:
        /*0008*/ 	.byte	0x01, 0x35
	.zero		2


	//----- nvinfo : EIATTR_PARAM_CBANK
	.align		4
        /*000c*/ 	.byte	0x04, 0x0a
        /*000e*/ 	.short	(.L_12 - .L_11)
	.align		4
.L_11:
        /*0010*/ 	.word	index@(.nv.constant0.simplified_nbody)
        /*0014*/ 	.short	0x0160
        /*0016*/ 	.short	0x001c


	//----- nvinfo : EIATTR_CBANK_PARAM_SIZE
	.align		4
.L_12:
        /*0018*/ 	.byte	0x03, 0x19
        /*001a*/ 	.short	0x001c


	//----- nvinfo : EIATTR_KPARAM_INFO
	.align		4
        /*001c*/ 	.byte	0x04, 0x17
        /*001e*/ 	.short	(.L_14 - .L_13)
.L_13:
        /*0020*/ 	.word	0x00000000
        /*0024*/ 	.short	0x0003
        /*0026*/ 	.short	0x0018
        /*0028*/ 	.byte	0x00, 0xf0, 0x11, 0x00


	//----- nvinfo : EIATTR_KPARAM_INFO
	.align		4
.L_14:
        /*002c*/ 	.byte	0x04, 0x17
        /*002e*/ 	.short	(.L_16 - .L_15)
.L_15:
        /*0030*/ 	.word	0x00000000
        /*0034*/ 	.short	0x0002
        /*0036*/ 	.short	0x0010
        /*0038*/ 	.byte	0x00, 0xf0, 0x21, 0x00


	//----- nvinfo : EIATTR_KPARAM_INFO
	.align		4
.L_16:
        /*003c*/ 	.byte	0x04, 0x17
        /*003e*/ 	.short	(.L_18 - .L_17)
.L_17:
        /*0040*/ 	.word	0x00000000
        /*0044*/ 	.short	0x0001
        /*0046*/ 	.short	0x0008
        /*0048*/ 	.byte	0x00, 0xf0, 0x21, 0x00


	//----- nvinfo : EIATTR_KPARAM_INFO
	.align		4
.L_18:
        /*004c*/ 	.byte	0x04, 0x17
        /*004e*/ 	.short	(.L_20 - .L_19)
.L_19:
        /*0050*/ 	.word	0x00000000
        /*0054*/ 	.short	0x0000
        /*0056*/ 	.short	0x0000
        /*0058*/ 	.byte	0x00, 0xf0, 0x21, 0x00


	//----- nvinfo : EIATTR_MAXREG_COUNT
	.align		4
.L_20:
        /*005c*/ 	.byte	0x03, 0x1b
        /*005e*/ 	.short	0x00ff


	//----- nvinfo : EIATTR_EXIT_INSTR_OFFSETS
	.align		4
        /*0060*/ 	.byte	0x04, 0x1c
        /*0062*/ 	.short	(.L_22 - .L_21)


	//   ....[0]....
.L_21:
        /*0064*/ 	.word	0x00001370


	//----- nvinfo : EIATTR_REQNTID
	.align		4
.L_22:
        /*0068*/ 	.byte	0x04, 0x10
        /*006a*/ 	.short	(.L_24 - .L_23)
.L_23:
        /*006c*/ 	.word	0x00000100
        /*0070*/ 	.word	0x00000001
        /*0074*/ 	.word	0x00000001
.L_24:


//--------------------- .nv.rel.action            --------------------------
	.section	.nv.rel.action,"",@"SHT_CUDA_RELOCINFO"
	.align	8
	.sectionentsize	8
        /*0000*/ 	.byte	0x4b, 0x00, 0x00, 0x00, 0x00, 0x00, 0x00, 0x00, 0x00, 0x02, 0x02, 0x08, 0x10, 0x0a, 0x2f, 0x22
        /* <DEDUP_REMOVED lines=12> */


//--------------------- .nv.constant3             --------------------------
	.section	.nv.constant3,"a",@progbits
	.align	4
.nv.constant3:
	.type		_ZL13NBODY_DAMPING,@object
	.size		_ZL13NBODY_DAMPING,(.L_0 - _ZL13NBODY_DAMPING)
_ZL13NBODY_DAMPING:
        /*0000*/ 	.byte	0x77, 0xbe, 0x7f, 0x3f
.L_0:


//--------------------- .nv.constant0.simplified_nbody --------------------------
	.section	.nv.constant0.simplified_nbody,"a",@progbits
	.align	4
.nv.constant0.simplified_nbody:
	.zero		380


//--------------------- .text.simplified_nbody    --------------------------
	.section	.text.simplified_nbody,"ax",@progbits
	.sectionflags	@"SHF_BARRIERS=1"
	.sectioninfo	@"SHI_REGISTERS=40"
	.align	128
        .global         simplified_nbody
        .type           simplified_nbody,@function
        .size           simplified_nbody,(.L_x_3 - simplified_nbody)
        .other          simplified_nbody,@"STO_CUDA_ENTRY STV_DEFAULT"
simplified_nbody:
.text.simplified_nbody:
[----:B------:R-:W-:-:S02]  /*0000*/  MOV R1, c[0x0][0x28] ;  /* 0x00000a0000017a02 */ /* 0x000fc40000000f00 */
[----:B------:R-:W0:Y:S01]  /*0010*/  S2R R0, SR_TID.X ;  /* 0x0000000000007919 */ /* 0x000e220000002100 */
[----:B------:R-:W-:Y:S01]  /*0020*/  MOV R9, 0x10 ;  /* 0x0000001000097802 */ /* 0x000fe20000000f00 */
[----:B------:R-:W-:Y:S01]  /*0030*/  ULDC.64 UR6, c[0x0][0x118] ;  /* 0x0000460000067ab9 */ /* 0x000fe20000000a00 */
[----:B------:R-:W-:Y:S01]  /*0040*/  MOV R29, 0xc ;  /* 0x0000000c001d7802 */ /* 0x000fe20000000f00 */
[----:B------:R-:W0:Y:S02]  /*0050*/  S2R R3, SR_CTAID.X ;  /* 0x0000000000037919 */ /* 0x000e240000002500 */
[----:B0-----:R-:W-:-:S04]  /*0060*/  IMAD R26, R3, c[0x0][0x0], R0 ;  /* 0x00000000031a7a24 */ /* 0x001fc800078e0200 */
[----:B------:R-:W-:-:S04]  /*0070*/  IMAD.WIDE.U32 R8, R26, R9, c[0x0][0x160] ;  /* 0x000058001a087625 */ /* 0x000fc800078e0009 */
[----:B------:R-:W-:Y:S01]  /*0080*/  IMAD.WIDE.U32 R28, R26, R29, c[0x0][0x170] ;  /* 0x00005c001a1c7625 */ /* 0x000fe200078e001d */
[----:B------:R0:W5:Y:S04]  /*0090*/  LDG.E.CONSTANT R7, [R8.64+0x8] ;  /* 0x0000080608077981 */ /* 0x000168000c1e9900 */
[----:B------:R0:W5:Y:S04]  /*00a0*/  LDG.E.CONSTANT R2, [R8.64+0x4] ;  /* 0x0000040608027981 */ /* 0x000168000c1e9900 */
[----:B------:R0:W5:Y:S04]  /*00b0*/  LDG.E.CONSTANT R3, [R8.64] ;  /* 0x0000000608037981 */ /* 0x000168000c1e9900 */
[----:B------:R0:W5:Y:S04]  /*00c0*/  LDG.E R25, [R28.64+0x8] ;  /* 0x000008061c197981 */ /* 0x000168000c1e1900 */
[----:B------:R0:W5:Y:S04]  /*00d0*/  LDG.E R24, [R28.64+0x4] ;  /* 0x000004061c187981 */ /* 0x000168000c1e1900 */
[----:B------:R0:W5:Y:S01]  /*00e0*/  LDG.E R6, [R28.64] ;  /* 0x000000061c067981 */ /* 0x000162000c1e1900 */
[----:B------:R-:W-:Y:S01]  /*00f0*/  CS2R R30, SRZ ;  /* 0x00000000001e7805 */ /* 0x000fe2000001ff00 */
[----:B------:R-:W-:Y:S01]  /*0100*/  CS2R R4, SRZ ;  /* 0x0000000000047805 */ /* 0x000fe2000001ff00 */
[----:B------:R-:W-:Y:S01]  /*0110*/  MOV R33, RZ ;  /* 0x000000ff00217202 */ /* 0x000fe20000000f00 */
[----:B------:R-:W-:-:S02]  /*0120*/  ULDC UR4, c[0x0][0xc] ;  /* 0x0000030000047ab9 */ /* 0x000fc40000000800 */
[----:B------:R-:W-:Y:S02]  /*0130*/  ULDC UR5, c[0x0][0x0] ;  /* 0x0000000000057ab9 */ /* 0x000fe40000000800 */
[----:B------:R-:W-:-:S02]  /*0140*/  UIMAD UR4, UR4, UR5, URZ ;  /* 0x00000005040472a4 */ /* 0x000fc4000f8e023f */
.L_x_1:
[----:B------:R-:W-:Y:S02]  /*0150*/  LEA R34, R5, R0, 0x8 ;  /* 0x0000000005227211 */ /* 0x000fe400078e40ff */
[----:B------:R-:W-:-:S05]  /*0160*/  MOV R35, 0x10 ;  /* 0x0000001000237802 */ /* 0x000fca0000000f00 */
[----:B------:R-:W-:-:S05]  /*0170*/  IMAD.WIDE.U32 R34, R34, R35, c[0x0][0x160] ;  /* 0x0000580022227625 */ /* 0x000fca00078e0023 */
[----:B------:R-:W2:Y:S04]  /*0180*/  LDG.E.CONSTANT R20, [R34.64] ;  /* 0x0000000622147981 */ /* 0x000ea8000c1e9900 */
[----:B------:R-:W2:Y:S04]  /*0190*/  LDG.E.CONSTANT R21, [R34.64+0x4] ;  /* 0x0000040622157981 */ /* 0x000ea8000c1e9900 */
[----:B------:R-:W2:Y:S04]  /*01a0*/  LDG.E.CONSTANT R22, [R34.64+0x8] ;  /* 0x0000080622167981 */ /* 0x000ea8000c1e9900 */
[----:B------:R-:W2:Y:S01]  /*01b0*/  LDG.E.CONSTANT R23, [R34.64+0xc] ;  /* 0x00000c0622177981 */ /* 0x000ea2000c1e9900 */
[----:B------:R-:W-:-:S04]  /*01c0*/  IADD3 R4, R4, 0x100, RZ ;  /* 0x0000010004047810 */ /* 0x000fc80007ffe0ff */
[----:B------:R-:W-:Y:S01]  /*01d0*/  ISETP.GE.U32.AND P1, PT, R4, UR4, PT ;  /* 0x0000000404007c0c */ /* 0x000fe2000bf26070 */
[----:B--2---:R-:W-:Y:S04]  /*01e0*/  STS.128 [R0.X16], R20 ;  /* 0x0000001400007388 */ /* 0x004fe8000000cc00 */
[----:B------:R-:W-:Y:S06]  /*01f0*/  BAR.SYNC 0x0 ;  /* 0x0000000000007b1d */ /* 0x000fec0000000000 */
[----:B0-----:R-:W0:Y:S04]  /*0200*/  LDS.128 R8, [RZ] ;  /* 0x00000000ff087984 */ /* 0x001e280000000c00 */
[----:B------:R-:W1:Y:S04]  /*0210*/  LDS.128 R12, [0x10] ;  /* 0x00001000ff0c7984 */ /* 0x000e680000000c00 */
[----:B------:R-:W2:Y:S04]  /*0220*/  LDS.128 R16, [0x20] ;  /* 0x00002000ff107984 */ /* 0x000ea80000000c00 */
[----:B------:R-:W3:Y:S01]  /*0230*/  LDS.128 R20, [0x30] ;  /* 0x00003000ff147984 */ /* 0x000ee20000000c00 */
[----:B0----5:R-:W-:Y:S01]  /*0240*/  FADD R8, -R3, R8 ;  /* 0x0000000803087221 */ /* 0x021fe20000000100 */
[----:B------:R-:W-:Y:S01]  /*0250*/  FADD R32, -R2, R9 ;  /* 0x0000000902207221 */ /* 0x000fe20000000100 */
[----:B------:R-:W-:-:S02]  /*0260*/  FADD R9, -R7, R10 ;  /* 0x0000000a07097221 */ /* 0x000fc40000000100 */
[----:B------:R-:W-:Y:S01]  /*0270*/  FFMA R27, R8, R8, 9.9999997473787516356e-05 ;  /* 0x38d1b717081b7423 */ /* 0x000fe20000000008 */
[----:B-1----:R-:W-:Y:S01]  /*0280*/  FADD R12, -R3, R12 ;  /* 0x0000000c030c7221 */ /* 0x002fe20000000100 */
[----:B------:R-:W-:Y:S01]  /*0290*/  FADD R13, -R2, R13 ;  /* 0x0000000d020d7221 */ /* 0x000fe20000000100 */
[----:B------:R-:W-:Y:S01]  /*02a0*/  FADD R14, -R7, R14 ;  /* 0x0000000e070e7221 */ /* 0x000fe20000000100 */
[----:B------:R-:W-:Y:S01]  /*02b0*/  FFMA R10, R32, R32, R27 ;  /* 0x00000020200a7223 */ /* 0x000fe2000000001b */
[----:B--2---:R-:W-:Y:S01]  /*02c0*/  FADD R16, -R3, R16 ;  /* 0x0000001003107221 */ /* 0x004fe20000000100 */
[----:B------:R-:W-:Y:S01]  /*02d0*/  FADD R17, -R2, R17 ;  /* 0x0000001102117221 */ /* 0x000fe20000000100 */
[----:B------:R-:W-:Y:S01]  /*02e0*/  FADD R18, -R7, R18 ;  /* 0x0000001207127221 */ /* 0x000fe20000000100 */
[----:B------:R-:W-:Y:S01]  /*02f0*/  FFMA R27, R9, R9, R10 ;  /* 0x00000009091b7223 */ /* 0x000fe2000000000a */
[----:B------:R-:W-:Y:S01]  /*0300*/  FFMA R10, R12, R12, 9.9999997473787516356e-05 ;  /* 0x38d1b7170c0a7423 */ /* 0x000fe2000000000c */
[----:B---3--:R-:W-:Y:S01]  /*0310*/  FADD R20, -R3, R20 ;  /* 0x0000001403147221 */ /* 0x008fe20000000100 */
[----:B------:R-:W-:Y:S01]  /*0320*/  FADD R21, -R2, R21 ;  /* 0x0000001502157221 */ /* 0x000fe20000000100 */
[----:B------:R-:W-:Y:S01]  /*0330*/  FADD R22, -R7, R22 ;  /* 0x0000001607167221 */ /* 0x000fe20000000100 */
[----:B------:R-:W-:Y:S01]  /*0340*/  FFMA R35, R13, R13, R10 ;  /* 0x0000000d0d237223 */ /* 0x000fe2000000000a */
[----:B------:R-:W0:Y:S01]  /*0350*/  MUFU.RSQ R27, R27 ;  /* 0x0000001b001b7308 */ /* 0x000e220000001400 */
[----:B------:R-:W-:-:S02]  /*0360*/  FFMA R36, R20, R20, 9.9999997473787516356e-05 ;  /* 0x38d1b71714247423 */ /* 0x000fc40000000014 */
[----:B------:R-:W-:-:S04]  /*0370*/  FFMA R35, R14, R14, R35 ;  /* 0x0000000e0e237223 */ /* 0x000fc80000000023 */
[----:B------:R-:W1:Y:S01]  /*0380*/  MUFU.RSQ R10, R35 ;  /* 0x00000023000a7308 */ /* 0x000e620000001400 */
[----:B0-----:R-:W-:-:S04]  /*0390*/  FMUL R34, R27, R27 ;  /* 0x0000001b1b227220 */ /* 0x001fc80000400000 */
[----:B------:R-:W-:Y:S01]  /*03a0*/  FMUL R34, R27, R34 ;  /* 0x000000221b227220 */ /* 0x000fe20000400000 */
[----:B-1----:R-:W-:-:S03]  /*03b0*/  FMUL R37, R10, R10 ;  /* 0x0000000a0a257220 */ /* 0x002fc60000400000 */
[----:B------:R-:W-:Y:S01]  /*03c0*/  FMUL R11, R34, R11 ;  /* 0x0000000b220b7220 */ /* 0x000fe20000400000 */
[----:B------:R-:W-:Y:S01]  /*03d0*/  FFMA R34, R16, R16, 9.9999997473787516356e-05 ;  /* 0x38d1b71710227423 */ /* 0x000fe20000000010 */
[----:B------:R-:W-:Y:S02]  /*03e0*/  FMUL R10, R10, R37 ;  /* 0x000000250a0a7220 */ /* 0x000fe40000400000 */
[----:B------:R-:W-:Y:S01]  /*03f0*/  FFMA R9, R9, R11, R30 ;  /* 0x0000000b09097223 */ /* 0x000fe2000000001e */
[----:B------:R-:W-:Y:S01]  /*0400*/  FFMA R27, R17, R17, R34 ;  /* 0x00000011111b7223 */ /* 0x000fe20000000022 */
[----:B------:R-:W-:Y:S01]  /*0410*/  FFMA R32, R32, R11, R33 ;  /* 0x0000000b20207223 */ /* 0x000fe20000000021 */
[----:B------:R-:W-:Y:S01]  /*0420*/  FMUL R10, R10, R15 ;  /* 0x0000000f0a0a7220 */ /* 0x000fe20000400000 */
[----:B------:R-:W-:Y:S01]  /*0430*/  FFMA R11, R8, R11, R31 ;  /* 0x0000000b080b7223 */ /* 0x000fe2000000001f */
[----:B------:R-:W-:Y:S01]  /*0440*/  FFMA R34, R18, R18, R27 ;  /* 0x0000001212227223 */ /* 0x000fe2000000001b */
[----:B------:R-:W-:Y:S01]  /*0450*/  FFMA R27, R21, R21, R36 ;  /* 0x00000015151b7223 */ /* 0x000fe20000000024 */
[-C--:B------:R-:W-:Y:S01]  /*0460*/  FFMA R9, R14, R10.reuse, R9 ;  /* 0x0000000a0e097223 */ /* 0x080fe20000000009 */
[-C--:B------:R-:W-:Y:S01]  /*0470*/  FFMA R32, R13, R10.reuse, R32 ;  /* 0x0000000a0d207223 */ /* 0x080fe20000000020 */
[----:B------:R-:W-:Y:S01]  /*0480*/  FFMA R11, R12, R10, R11 ;  /* 0x0000000a0c0b7223 */ /* 0x000fe2000000000b */
[----:B------:R-:W-:Y:S01]  /*0490*/  FFMA R27, R22, R22, R27 ;  /* 0x00000016161b7223 */ /* 0x000fe2000000001b */
[----:B------:R-:W0:Y:S05]  /*04a0*/  MUFU.RSQ R34, R34 ;  /* 0x0000002200227308 */ /* 0x000e2a0000001400 */
[----:B------:R-:W1:Y:S01]  /*04b0*/  MUFU.RSQ R27, R27 ;  /* 0x0000001b001b7308 */ /* 0x000e620000001400 */
[----:B0-----:R-:W-:-:S04]  /*04c0*/  FMUL R15, R34, R34 ;  /* 0x00000022220f7220 */ /* 0x001fc80000400000 */
[----:B------:R-:W-:Y:S01]  /*04d0*/  FMUL R8, R34, R15 ;  /* 0x0000000f22087220 */ /* 0x000fe20000400000 */
[----:B-1----:R-:W-:-:S03]  /*04e0*/  FMUL R14, R27, R27 ;  /* 0x0000001b1b0e7220 */ /* 0x002fc60000400000 */
[----:B------:R-:W-:Y:S01]  /*04f0*/  FMUL R8, R8, R19 ;  /* 0x0000001308087220 */ /* 0x000fe20000400000 */
[----:B------:R-:W-:Y:S01]  /*0500*/  FMUL R14, R27, R14 ;  /* 0x0000000e1b0e7220 */ /* 0x000fe20000400000 */
[----:B------:R-:W-:Y:S02]  /*0510*/  MOV R27, 0x40 ;  /* 0x00000040001b7802 */ /* 0x000fe40000000f00 */
[-C--:B------:R-:W-:Y:S01]  /*0520*/  FFMA R9, R18, R8.reuse, R9 ;  /* 0x0000000812097223 */ /* 0x080fe20000000009 */
[-C--:B------:R-:W-:Y:S01]  /*0530*/  FFMA R32, R17, R8.reuse, R32 ;  /* 0x0000000811207223 */ /* 0x080fe20000000020 */
[----:B------:R-:W-:Y:S01]  /*0540*/  FMUL R14, R14, R23 ;  /* 0x000000170e0e7220 */ /* 0x000fe20000400000 */
[----:B------:R-:W-:-:S03]  /*0550*/  FFMA R11, R16, R8, R11 ;  /* 0x00000008100b7223 */ /* 0x000fc6000000000b */
[-C--:B------:R-:W-:Y:S01]  /*0560*/  FFMA R30, R22, R14.reuse, R9 ;  /* 0x0000000e161e7223 */ /* 0x080fe20000000009 */
[-C--:B------:R-:W-:Y:S01]  /*0570*/  FFMA R33, R21, R14.reuse, R32 ;  /* 0x0000000e15217223 */ /* 0x080fe20000000020 */
[----:B------:R-:W-:-:S01]  /*0580*/  FFMA R31, R20, R14, R11 ;  /* 0x0000000e141f7223 */ /* 0x000fc2000000000b */
.L_x_0:
[----:B------:R-:W0:Y:S04]  /*0590*/  LDS.128 R16, [R27] ;  /* 0x000000001b107984 */ /* 0x000e280000000c00 */
[----:B------:R-:W1:Y:S04]  /*05a0*/  LDS.128 R8, [R27+0x10] ;  /* 0x000010001b087984 */ /* 0x000e680000000c00 */
[----:B------:R-:W2:Y:S01]  /*05b0*/  LDS.128 R12, [R27+0x20] ;  /* 0x000020001b0c7984 */ /* 0x000ea20000000c00 */
[----:B0-----:R-:W-:Y:S01]  /*05c0*/  FADD R32, -R3, R16 ;  /* 0x0000001003207221 */ /* 0x001fe20000000100 */
[----:B------:R-:W-:Y:S01]  /*05d0*/  FADD R36, -R2, R17 ;  /* 0x0000001102247221 */ /* 0x000fe20000000100 */
[----:B------:R-:W-:-:S02]  /*05e0*/  FADD R37, -R7, R18 ;  /* 0x0000001207257221 */ /* 0x000fc40000000100 */
[----:B------:R-:W-:Y:S01]  /*05f0*/  FFMA R17, R32, R32, 9.9999997473787516356e-05 ;  /* 0x38d1b71720117423 */ /* 0x000fe20000000020 */
[----:B-1----:R-:W-:Y:S01]  /*0600*/  FADD R20, -R3, R8 ;  /* 0x0000000803147221 */ /* 0x002fe20000000100 */
[----:B------:R-:W-:Y:S01]  /*0610*/  FADD R22, -R2, R9 ;  /* 0x0000000902167221 */ /* 0x000fe20000000100 */
[C---:B------:R-:W-:Y:S01]  /*0620*/  FADD R34, -R7.reuse, R10 ;  /* 0x0000000a07227221 */ /* 0x040fe20000000100 */
[----:B------:R-:W-:Y:S01]  /*0630*/  FFMA R16, R36, R36, R17 ;  /* 0x0000002424107223 */ /* 0x000fe20000000011 */
[----:B------:R-:W-:Y:S01]  /*0640*/  FFMA R9, R20, R20, 9.9999997473787516356e-05 ;  /* 0x38d1b71714097423 */ /* 0x000fe20000000014 */
[----:B--2---:R-:W-:Y:S02]  /*0650*/  FADD R35, -R7, R14 ;  /* 0x0000000e07237221 */ /* 0x004fe40000000100 */
[----:B------:R-:W-:Y:S01]  /*0660*/  FFMA R21, R37, R37, R16 ;  /* 0x0000002525157223 */ /* 0x000fe20000000010 */
[----:B------:R-:W-:-:S04]  /*0670*/  FFMA R9, R22, R22, R9 ;  /* 0x0000001616097223 */ /* 0x000fc80000000009 */
[----:B------:R-:W-:Y:S01]  /*0680*/  FFMA R9, R34, R34, R9 ;  /* 0x0000002222097223 */ /* 0x000fe20000000009 */
[----:B------:R-:W0:Y:S03]  /*0690*/  MUFU.RSQ R21, R21 ;  /* 0x0000001500157308 */ /* 0x000e260000001400 */
[----:B------:R-:W1:Y:S01]  /*06a0*/  MUFU.RSQ R10, R9 ;  /* 0x00000009000a7308 */ /* 0x000e620000001400 */
[----:B0-----:R-:W-:Y:S01]  /*06b0*/  FMUL R8, R21, R21 ;  /* 0x0000001515087220 */ /* 0x001fe20000400000 */
[----:B-1----:R-:W-:-:S03]  /*06c0*/  FMUL R23, R10, R10 ;  /* 0x0000000a0a177220 */ /* 0x002fc60000400000 */
[----:B------:R-:W-:Y:S01]  /*06d0*/  FMUL R8, R21, R8 ;  /* 0x0000000815087220 */ /* 0x000fe20000400000 */
[----:B------:R-:W-:Y:S01]  /*06e0*/  FADD R21, -R3, R12 ;  /* 0x0000000c03157221 */ /* 0x000fe20000000100 */
[----:B------:R-:W-:Y:S02]  /*06f0*/  FMUL R10, R10, R23 ;  /* 0x000000170a0a7220 */ /* 0x000fe40000400000 */
[----:B------:R-:W-:Y:S01]  /*0700*/  FMUL R8, R8, R19 ;  /* 0x0000001308087220 */ /* 0x000fe20000400000 */
[----:B------:R-:W-:Y:S01]  /*0710*/  FADD R23, -R2, R13 ;  /* 0x0000000d02177221 */ /* 0x000fe20000000100 */
[----:B------:R-:W0:Y:S01]  /*0720*/  LDS.128 R16, [R27+0x30] ;  /* 0x000030001b107984 */ /* 0x000e220000000c00 */
[----:B------:R-:W-:Y:S01]  /*0730*/  FFMA R12, R21, R21, 9.9999997473787516356e-05 ;  /* 0x38d1b717150c7423 */ /* 0x000fe20000000015 */
[-C--:B------:R-:W-:Y:S01]  /*0740*/  FFMA R37, R37, R8.reuse, R30 ;  /* 0x0000000825257223 */ /* 0x080fe2000000001e */
[-C--:B------:R-:W-:Y:S01]  /*0750*/  FFMA R33, R36, R8.reuse, R33 ;  /* 0x0000000824217223 */ /* 0x080fe20000000021 */
[----:B------:R-:W-:Y:S01]  /*0760*/  FFMA R13, R32, R8, R31 ;  /* 0x00000008200d7223 */ /* 0x000fe2000000001f */
[----:B------:R-:W-:Y:S01]  /*0770*/  FFMA R12, R23, R23, R12 ;  /* 0x00000017170c7223 */ /* 0x000fe2000000000c */
[----:B------:R-:W-:-:S02]  /*0780*/  FMUL R14, R10, R11 ;  /* 0x0000000b0a0e7220 */ /* 0x000fc40000400000 */
[----:B------:R-:W1:Y:S01]  /*0790*/  LDS.128 R8, [R27+0x40] ;  /* 0x000040001b087984 */ /* 0x000e620000000c00 */
[----:B------:R-:W-:Y:S01]  /*07a0*/  FFMA R12, R35, R35, R12 ;  /* 0x00000023230c7223 */ /* 0x000fe2000000000c */
[-C--:B------:R-:W-:Y:S01]  /*07b0*/  FFMA R34, R34, R14.reuse, R37 ;  /* 0x0000000e22227223 */ /* 0x080fe20000000025 */
[----:B------:R-:W-:-:S04]  /*07c0*/  FFMA R36, R20, R14, R13 ;  /* 0x0000000e14247223 */ /* 0x000fc8000000000d */
[----:B------:R-:W2:Y:S02]  /*07d0*/  MUFU.RSQ R12, R12 ;  /* 0x0000000c000c7308 */ /* 0x000ea40000001400 */
[----:B--2---:R-:W-:-:S04]  /*07e0*/  FMUL R31, R12, R12 ;  /* 0x0000000c0c1f7220 */ /* 0x004fc80000400000 */
[----:B------:R-:W-:Y:S01]  /*07f0*/  FMUL R12, R12, R31 ;  /* 0x0000001f0c0c7220 */ /* 0x000fe20000400000 */
[----:B0-----:R-:W-:Y:S01]  /*0800*/  FADD R30, -R3, R16 ;  /* 0x00000010031e7221 */ /* 0x001fe20000000100 */
[----:B------:R-:W-:Y:S01]  /*0810*/  FADD R31, -R2, R17 ;  /* 0x00000011021f7221 */ /* 0x000fe20000000100 */
[----:B------:R-:W-:Y:S01]  /*0820*/  FADD R32, -R7, R18 ;  /* 0x0000001207207221 */ /* 0x000fe20000000100 */
[----:B------:R-:W-:Y:S01]  /*0830*/  FFMA R18, R22, R14, R33 ;  /* 0x0000000e16127223 */ /* 0x000fe20000000021 */
[----:B------:R-:W-:-:S04]  /*0840*/  FFMA R16, R30, R30, 9.9999997473787516356e-05 ;  /* 0x38d1b7171e107423 */ /* 0x000fc8000000001e */
[----:B------:R-:W-:Y:S01]  /*0850*/  FFMA R17, R31, R31, R16 ;  /* 0x0000001f1f117223 */ /* 0x000fe20000000010 */
[----:B-1----:R-:W-:Y:S01]  /*0860*/  FADD R20, -R3, R8 ;  /* 0x0000000803147221 */ /* 0x002fe20000000100 */
[----:B------:R-:W-:Y:S02]  /*0870*/  FADD R22, -R2, R9 ;  /* 0x0000000902167221 */ /* 0x000fe40000000100 */
[----:B------:R-:W-:Y:S01]  /*0880*/  FFMA R16, R32, R32, R17 ;  /* 0x0000002020107223 */ /* 0x000fe20000000011 */
[----:B------:R-:W-:Y:S01]  /*0890*/  FMUL R17, R12, R15 ;  /* 0x0000000f0c117220 */ /* 0x000fe20000400000 */
[----:B------:R-:W-:Y:S01]  /*08a0*/  FFMA R9, R20, R20, 9.9999997473787516356e-05 ;  /* 0x38d1b71714097423 */ /* 0x000fe20000000014 */
[----:B------:R-:W0:Y:S02]  /*08b0*/  LDS.128 R12, [R27+0x50] ;  /* 0x000050001b0c7984 */ /* 0x000e240000000c00 */
[-C--:B------:R-:W-:Y:S01]  /*08c0*/  FFMA R35, R35, R17.reuse, R34 ;  /* 0x0000001123237223 */ /* 0x080fe20000000022 */
[----:B------:R-:W1:Y:S01]  /*08d0*/  MUFU.RSQ R16, R16 ;  /* 0x0000001000107308 */ /* 0x000e620000001400 */
[----:B------:R-:W-:Y:S01]  /*08e0*/  FFMA R8, R22, R22, R9 ;  /* 0x0000001616087223 */ /* 0x000fe20000000009 */
[----:B------:R-:W-:Y:S01]  /*08f0*/  FFMA R9, R21, R17, R36 ;  /* 0x0000001115097223 */ /* 0x000fe20000000024 */
[----:B-1----:R-:W-:-:S04]  /*0900*/  FMUL R33, R16, R16 ;  /* 0x0000001010217220 */ /* 0x002fc80000400000 */
[----:B------:R-:W-:Y:S01]  /*0910*/  FMUL R16, R16, R33 ;  /* 0x0000002110107220 */ /* 0x000fe20000400000 */
[----:B------:R-:W-:Y:S01]  /*0920*/  FADD R33, -R7, R10 ;  /* 0x0000000a07217221 */ /* 0x000fe20000000100 */
[----:B------:R-:W-:Y:S02]  /*0930*/  FFMA R10, R23, R17, R18 ;  /* 0x00000011170a7223 */ /* 0x000fe40000000012 */
[----:B------:R-:W-:Y:S01]  /*0940*/  FMUL R36, R16, R19 ;  /* 0x0000001310247220 */ /* 0x000fe20000400000 */
[----:B------:R-:W-:Y:S01]  /*0950*/  FFMA R37, R33, R33, R8 ;  /* 0x0000002121257223 */ /* 0x000fe20000000008 */
[----:B------:R-:W1:Y:S02]  /*0960*/  LDS.128 R16, [R27+0x60] ;  /* 0x000060001b107984 */ /* 0x000e640000000c00 */
[-C--:B------:R-:W-:Y:S01]  /*0970*/  FFMA R32, R32, R36.reuse, R35 ;  /* 0x0000002420207223 */ /* 0x080fe20000000023 */
[----:B------:R2:W3:Y:S01]  /*0980*/  MUFU.RSQ R8, R37 ;  /* 0x0000002500087308 */ /* 0x0004e20000001400 */
[----:B0-----:R-:W-:Y:S01]  /*0990*/  FADD R21, -R3, R12 ;  /* 0x0000000c03157221 */ /* 0x001fe20000000100 */
[----:B------:R-:W-:Y:S01]  /*09a0*/  FADD R34, -R7, R14 ;  /* 0x0000000e07227221 */ /* 0x000fe20000000100 */
[----:B--2---:R-:W-:-:S02]  /*09b0*/  FFMA R37, R30, R36, R9 ;  /* 0x000000241e257223 */ /* 0x004fc40000000009 */
[----:B------:R-:W-:Y:S01]  /*09c0*/  FFMA R12, R21, R21, 9.9999997473787516356e-05 ;  /* 0x38d1b717150c7423 */ /* 0x000fe20000000015 */
[----:B---3--:R-:W-:-:S04]  /*09d0*/  FMUL R23, R8, R8 ;  /* 0x0000000808177220 */ /* 0x008fc80000400000 */
[----:B------:R-:W-:Y:S01]  /*09e0*/  FMUL R8, R8, R23 ;  /* 0x0000001708087220 */ /* 0x000fe20000400000 */
[----:B------:R-:W-:-:S03]  /*09f0*/  FADD R23, -R2, R13 ;  /* 0x0000000d02177221 */ /* 0x000fc60000000100 */
[----:B------:R-:W-:Y:S01]  /*0a00*/  FMUL R14, R8, R11 ;  /* 0x0000000b080e7220 */ /* 0x000fe20000400000 */
[----:B------:R-:W-:-:S03]  /*0a10*/  FFMA R13, R23, R23, R12 ;  /* 0x00000017170d7223 */ /* 0x000fc6000000000c */
[----:B------:R-:W-:Y:S01]  /*0a20*/  FFMA R33, R33, R14, R32 ;  /* 0x0000000e21217223 */ /* 0x000fe20000000020 */
[----:B------:R-:W-:Y:S01]  /*0a30*/  FFMA R12, R34, R34, R13 ;  /* 0x00000022220c7223 */ /* 0x000fe2000000000d */
[----:B------:R-:W-:Y:S01]  /*0a40*/  FFMA R13, R31, R36, R10 ;  /* 0x000000241f0d7223 */ /* 0x000fe2000000000a */
[-C--:B------:R-:W-:Y:S01]  /*0a50*/  FFMA R36, R20, R14.reuse, R37 ;  /* 0x0000000e14247223 */ /* 0x080fe20000000025 */
[----:B------:R-:W0:Y:S03]  /*0a60*/  LDS.128 R8, [R27+0x70] ;  /* 0x000070001b087984 */ /* 0x000e260000000c00 */
[----:B------:R-:W2:Y:S01]  /*0a70*/  MUFU.RSQ R12, R12 ;  /* 0x0000000c000c7308 */ /* 0x000ea20000001400 */
[----:B-1----:R-:W-:Y:S01]  /*0a80*/  FADD R30, -R3, R16 ;  /* 0x00000010031e7221 */ /* 0x002fe20000000100 */
[----:B------:R-:W-:Y:S01]  /*0a90*/  FADD R35, -R7, R18 ;  /* 0x0000001207237221 */ /* 0x000fe20000000100 */
[----:B------:R-:W-:-:S02]  /*0aa0*/  FFMA R18, R22, R14, R13 ;  /* 0x0000000e16127223 */ /* 0x000fc4000000000d */
[----:B------:R-:W-:Y:S01]  /*0ab0*/  FFMA R16, R30, R30, 9.9999997473787516356e-05 ;  /* 0x38d1b7171e107423 */ /* 0x000fe2000000001e */
[----:B--2---:R-:W-:-:S04]  /*0ac0*/  FMUL R31, R12, R12 ;  /* 0x0000000c0c1f7220 */ /* 0x004fc80000400000 */
[----:B------:R-:W-:Y:S01]  /*0ad0*/  FMUL R12, R12, R31 ;  /* 0x0000001f0c0c7220 */ /* 0x000fe20000400000 */
[----:B------:R-:W-:-:S03]  /*0ae0*/  FADD R31, -R2, R17 ;  /* 0x00000011021f7221 */ /* 0x000fc60000000100 */
[----:B------:R-:W-:Y:S01]  /*0af0*/  FMUL R17, R12, R15 ;  /* 0x0000000f0c117220 */ /* 0x000fe20000400000 */
[----:B------:R-:W-:Y:S01]  /*0b00*/  FFMA R16, R31, R31, R16 ;  /* 0x0000001f1f107223 */ /* 0x000fe20000000010 */
[----:B------:R-:W1:Y:S02]  /*0b10*/  LDS.128 R12, [R27+0x80] ;  /* 0x000080001b0c7984 */ /* 0x000e640000000c00 */
[----:B------:R-:W-:Y:S01]  /*0b20*/  FFMA R34, R34, R17, R33 ;  /* 0x0000001122227223 */ /* 0x000fe20000000021 */
[----:B------:R-:W-:-:S06]  /*0b30*/  FFMA R16, R35, R35, R16 ;  /* 0x0000002323107223 */ /* 0x000fcc0000000010 */
[----:B------:R-:W2:Y:S01]  /*0b40*/  MUFU.RSQ R16, R16 ;  /* 0x0000001000107308 */ /* 0x000ea20000001400 */
[----:B0-----:R-:W-:Y:S01]  /*0b50*/  FADD R20, -R3, R8 ;  /* 0x0000000803147221 */ /* 0x001fe20000000100 */
[----:B------:R-:W-:Y:S01]  /*0b60*/  FADD R22, -R2, R9 ;  /* 0x0000000902167221 */ /* 0x000fe20000000100 */
[----:B------:R-:W-:Y:S01]  /*0b70*/  FADD R32, -R7, R10 ;  /* 0x0000000a07207221 */ /* 0x000fe20000000100 */
[----:B------:R-:W-:Y:S01]  /*0b80*/  FFMA R10, R23, R17, R18 ;  /* 0x00000011170a7223 */ /* 0x000fe20000000012 */
[----:B------:R-:W-:-:S04]  /*0b90*/  FFMA R9, R20, R20, 9.9999997473787516356e-05 ;  /* 0x38d1b71714097423 */ /* 0x000fc80000000014 */
[----:B------:R-:W-:Y:S01]  /*0ba0*/  FFMA R9, R22, R22, R9 ;  /* 0x0000001616097223 */ /* 0x000fe20000000009 */
[----:B--2---:R-:W-:-:S04]  /*0bb0*/  FMUL R37, R16, R16 ;  /* 0x0000001010257220 */ /* 0x004fc80000400000 */
[----:B------:R-:W-:Y:S01]  /*0bc0*/  FMUL R16, R16, R37 ;  /* 0x0000002510107220 */ /* 0x000fe20000400000 */
[----:B------:R-:W-:Y:S01]  /*0bd0*/  FFMA R37, R32, R32, R9 ;  /* 0x0000002020257223 */ /* 0x000fe20000000009 */
[----:B------:R-:W-:Y:S02]  /*0be0*/  FFMA R9, R21, R17, R36 ;  /* 0x0000001115097223 */ /* 0x000fe40000000024 */
[----:B------:R-:W-:Y:S01]  /*0bf0*/  FMUL R23, R16, R19 ;  /* 0x0000001310177220 */ /* 0x000fe20000400000 */
[----:B------:R-:W0:Y:S01]  /*0c00*/  MUFU.RSQ R8, R37 ;  /* 0x0000002500087308 */ /* 0x000e220000001400 */
[----:B------:R-:W2:Y:S02]  /*0c10*/  LDS.128 R16, [R27+0x90] ;  /* 0x000090001b107984 */ /* 0x000ea40000000c00 */
[-C--:B------:R-:W-:Y:S01]  /*0c20*/  FFMA R35, R35, R23.reuse, R34 ;  /* 0x0000001723237223 */ /* 0x080fe20000000022 */
[----:B------:R-:W-:Y:S01]  /*0c30*/  FFMA R31, R31, R23, R10 ;  /* 0x000000171f1f7223 */ /* 0x000fe2000000000a */
[----:B-1----:R-:W-:Y:S01]  /*0c40*/  FADD R21, -R3, R12 ;  /* 0x0000000c03157221 */ /* 0x002fe20000000100 */
[----:B------:R-:W-:Y:S01]  /*0c50*/  FADD R13, -R2, R13 ;  /* 0x0000000d020d7221 */ /* 0x000fe20000000100 */
[----:B------:R-:W-:-:S02]  /*0c60*/  FADD R14, -R7, R14 ;  /* 0x0000000e070e7221 */ /* 0x000fc40000000100 */
[----:B------:R-:W-:Y:S01]  /*0c70*/  FFMA R12, R21, R21, 9.9999997473787516356e-05 ;  /* 0x38d1b717150c7423 */ /* 0x000fe20000000015 */
[----:B0-----:R-:W-:-:S04]  /*0c80*/  FMUL R33, R8, R8 ;  /* 0x0000000808217220 */ /* 0x001fc80000400000 */
[----:B------:R-:W-:Y:S01]  /*0c90*/  FMUL R8, R8, R33 ;  /* 0x0000002108087220 */ /* 0x000fe20000400000 */
[----:B------:R-:W-:-:S03]  /*0ca0*/  FFMA R33, R13, R13, R12 ;  /* 0x0000000d0d217223 */ /* 0x000fc6000000000c */
[----:B------:R-:W-:Y:S01]  /*0cb0*/  FMUL R34, R8, R11 ;  /* 0x0000000b08227220 */ /* 0x000fe20000400000 */
[----:B------:R-:W-:Y:S01]  /*0cc0*/  FFMA R12, R14, R14, R33 ;  /* 0x0000000e0e0c7223 */ /* 0x000fe20000000021 */
[----:B------:R-:W-:Y:S02]  /*0cd0*/  FFMA R33, R30, R23, R9 ;  /* 0x000000171e217223 */ /* 0x000fe40000000009 */
[----:B------:R-:W0:Y:S01]  /*0ce0*/  LDS.128 R8, [R27+0xa0] ;  /* 0x0000a0001b087984 */ /* 0x000e220000000c00 */
[-C--:B------:R-:W-:Y:S01]  /*0cf0*/  FFMA R22, R22, R34.reuse, R31 ;  /* 0x0000002216167223 */ /* 0x080fe2000000001f */
[-C--:B------:R-:W-:Y:S01]  /*0d00*/  FFMA R35, R32, R34.reuse, R35 ;  /* 0x0000002220237223 */ /* 0x080fe20000000023 */
[----:B------:R-:W1:Y:S01]  /*0d10*/  MUFU.RSQ R12, R12 ;  /* 0x0000000c000c7308 */ /* 0x000e620000001400 */
[----:B------:R-:W-:Y:S01]  /*0d20*/  FFMA R20, R20, R34, R33 ;  /* 0x0000002214147223 */ /* 0x000fe20000000021 */
[----:B--2---:R-:W-:Y:S01]  /*0d30*/  FADD R23, -R3, R16 ;  /* 0x0000001003177221 */ /* 0x004fe20000000100 */
[----:B------:R-:W-:Y:S01]  /*0d40*/  FADD R30, -R2, R17 ;  /* 0x00000011021e7221 */ /* 0x000fe20000000100 */
[----:B------:R-:W-:-:S02]  /*0d50*/  FADD R18, -R7, R18 ;  /* 0x0000001207127221 */ /* 0x000fc40000000100 */
[----:B------:R-:W-:Y:S01]  /*0d60*/  FFMA R17, R23, R23, 9.9999997473787516356e-05 ;  /* 0x38d1b71717117423 */ /* 0x000fe20000000017 */
[----:B-1----:R-:W-:-:S03]  /*0d70*/  FMUL R37, R12, R12 ;  /* 0x0000000c0c257220 */ /* 0x002fc60000400000 */
[----:B------:R-:W-:Y:S01]  /*0d80*/  FFMA R17, R30, R30, R17 ;  /* 0x0000001e1e117223 */ /* 0x000fe20000000011 */
[----:B------:R-:W-:-:S03]  /*0d90*/  FMUL R16, R12, R37 ;  /* 0x000000250c107220 */ /* 0x000fc60000400000 */
[----:B------:R-:W-:Y:S01]  /*0da0*/  FFMA R17, R18, R18, R17 ;  /* 0x0000001212117223 */ /* 0x000fe20000000011 */
[----:B------:R-:W-:-:S03]  /*0db0*/  FMUL R16, R16, R15 ;  /* 0x0000000f10107220 */ /* 0x000fc60000400000 */
[----:B------:R-:W1:Y:S01]  /*0dc0*/  MUFU.RSQ R12, R17 ;  /* 0x00000011000c7308 */ /* 0x000e620000001400 */
[-C--:B------:R-:W-:Y:S01]  /*0dd0*/  FFMA R31, R13, R16.reuse, R22 ;  /* 0x000000100d1f7223 */ /* 0x080fe20000000016 */
[-C--:B------:R-:W-:Y:S01]  /*0de0*/  FFMA R33, R14, R16.reuse, R35 ;  /* 0x000000100e217223 */ /* 0x080fe20000000023 */
[----:B------:R-:W-:Y:S01]  /*0df0*/  FFMA R20, R21, R16, R20 ;  /* 0x0000001015147223 */ /* 0x000fe20000000014 */
[----:B0-----:R-:W-:Y:S01]  /*0e00*/  FADD R8, -R3, R8 ;  /* 0x0000000803087221 */ /* 0x001fe20000000100 */
[----:B------:R-:W-:Y:S01]  /*0e10*/  FADD R9, -R2, R9 ;  /* 0x0000000902097221 */ /* 0x000fe20000000100 */
[----:B------:R-:W-:Y:S02]  /*0e20*/  FADD R10, -R7, R10 ;  /* 0x0000000a070a7221 */ /* 0x000fe40000000100 */
[----:B------:R-:W-:Y:S01]  /*0e30*/  FFMA R32, R8, R8, 9.9999997473787516356e-05 ;  /* 0x38d1b71708207423 */ /* 0x000fe20000000008 */
[----:B-1----:R-:W-:-:S03]  /*0e40*/  FMUL R15, R12, R12 ;  /* 0x0000000c0c0f7220 */ /* 0x002fc60000400000 */
[----:B------:R-:W-:Y:S01]  /*0e50*/  FFMA R35, R9, R9, R32 ;  /* 0x0000000909237223 */ /* 0x000fe20000000020 */
[----:B------:R-:W-:Y:S02]  /*0e60*/  FMUL R22, R12, R15 ;  /* 0x0000000f0c167220 */ /* 0x000fe40000400000 */
[----:B------:R-:W0:Y:S01]  /*0e70*/  LDS.128 R12, [R27+0xb0] ;  /* 0x0000b0001b0c7984 */ /* 0x000e220000000c00 */
[----:B------:R-:W-:Y:S01]  /*0e80*/  FFMA R35, R10, R10, R35 ;  /* 0x0000000a0a237223 */ /* 0x000fe20000000023 */
[----:B------:R-:W-:-:S04]  /*0e90*/  FMUL R22, R22, R19 ;  /* 0x0000001316167220 */ /* 0x000fc80000400000 */
[-C--:B------:R-:W-:Y:S01]  /*0ea0*/  FFMA R33, R18, R22.reuse, R33 ;  /* 0x0000001612217223 */ /* 0x080fe20000000021 */
[-C--:B------:R-:W-:Y:S01]  /*0eb0*/  FFMA R30, R30, R22.reuse, R31 ;  /* 0x000000161e1e7223 */ /* 0x080fe2000000001f */
[----:B------:R-:W1:Y:S01]  /*0ec0*/  LDS.128 R16, [R27+0xc0] ;  /* 0x0000c0001b107984 */ /* 0x000e620000000c00 */
[----:B------:R-:W-:Y:S01]  /*0ed0*/  FFMA R31, R23, R22, R20 ;  /* 0x00000016171f7223 */ /* 0x000fe20000000014 */
[----:B------:R-:W2:Y:S02]  /*0ee0*/  MUFU.RSQ R35, R35 ;  /* 0x0000002300237308 */ /* 0x000ea40000001400 */
[----:B------:R3:W4:Y:S02]  /*0ef0*/  LDS.128 R20, [R27+0xd0] ;  /* 0x0000d0001b147984 */ /* 0x0007240000000c00 */
[----:B---3--:R-:W-:-:S04]  /*0f00*/  IADD3 R27, R27, 0xe0, RZ ;  /* 0x000000e01b1b7810 */ /* 0x008fc80007ffe0ff */
[----:B------:R-:W-:Y:S01]  /*0f10*/  ISETP.NE.AND P0, PT, R27, 0x1000, PT ;  /* 0x000010001b00780c */ /* 0x000fe20003f05270 */
[----:B--2---:R-:W-:-:S04]  /*0f20*/  FMUL R32, R35, R35 ;  /* 0x0000002323207220 */ /* 0x004fc80000400000 */
[----:B------:R-:W-:-:S04]  /*0f30*/  FMUL R32, R35, R32 ;  /* 0x0000002023207220 */ /* 0x000fc80000400000 */
[----:B------:R-:W-:-:S04]  /*0f40*/  FMUL R11, R32, R11 ;  /* 0x0000000b200b7220 */ /* 0x000fc80000400000 */
[-C--:B------:R-:W-:Y:S01]  /*0f50*/  FFMA R10, R10, R11.reuse, R33 ;  /* 0x0000000b0a0a7223 */ /* 0x080fe20000000021 */
[-C--:B------:R-:W-:Y:S01]  /*0f60*/  FFMA R30, R9, R11.reuse, R30 ;  /* 0x0000000b091e7223 */ /* 0x080fe2000000001e */
[----:B0-----:R-:W-:Y:S01]  /*0f70*/  FADD R12, -R3, R12 ;  /* 0x0000000c030c7221 */ /* 0x001fe20000000100 */
[----:B------:R-:W-:Y:S01]  /*0f80*/  FADD R13, -R2, R13 ;  /* 0x0000000d020d7221 */ /* 0x000fe20000000100 */
[----:B------:R-:W-:Y:S01]  /*0f90*/  FADD R33, -R7, R14 ;  /* 0x0000000e07217221 */ /* 0x000fe20000000100 */
[----:B------:R-:W-:Y:S01]  /*0fa0*/  FFMA R31, R8, R11, R31 ;  /* 0x0000000b081f7223 */ /* 0x000fe2000000001f */
[----:B------:R-:W-:Y:S01]  /*0fb0*/  FFMA R32, R12, R12, 9.9999997473787516356e-05 ;  /* 0x38d1b7170c207423 */ /* 0x000fe2000000000c */
[----:B-1----:R-:W-:-:S03]  /*0fc0*/  FADD R16, -R3, R16 ;  /* 0x0000001003107221 */ /* 0x002fc60000000100 */
[----:B------:R-:W-:Y:S01]  /*0fd0*/  FFMA R32, R13, R13, R32 ;  /* 0x0000000d0d207223 */ /* 0x000fe20000000020 */
[----:B------:R-:W-:Y:S01]  /*0fe0*/  FADD R17, -R2, R17 ;  /* 0x0000001102117221 */ /* 0x000fe20000000100 */
[----:B------:R-:W-:Y:S01]  /*0ff0*/  FADD R18, -R7, R18 ;  /* 0x0000001207127221 */ /* 0x000fe20000000100 */
[----:B------:R-:W-:Y:S01]  /*1000*/  FFMA R14, R16, R16, 9.9999997473787516356e-05 ;  /* 0x38d1b717100e7423 */ /* 0x000fe20000000010 */
[----:B----4-:R-:W-:Y:S01]  /*1010*/  FADD R20, -R3, R20 ;  /* 0x0000001403147221 */ /* 0x010fe20000000100 */
[----:B------:R-:W-:Y:S01]  /*1020*/  FFMA R36, R33, R33, R32 ;  /* 0x0000002121247223 */ /* 0x000fe20000000020 */
[----:B------:R-:W-:Y:S01]  /*1030*/  FADD R21, -R2, R21 ;  /* 0x0000001502157221 */ /* 0x000fe20000000100 */
[----:B------:R-:W-:Y:S01]  /*1040*/  FFMA R35, R17, R17, R14 ;  /* 0x0000001111237223 */ /* 0x000fe2000000000e */
[----:B------:R-:W-:Y:S01]  /*1050*/  FFMA R32, R20, R20, 9.9999997473787516356e-05 ;  /* 0x38d1b71714207423 */ /* 0x000fe20000000014 */
[----:B------:R-:W0:Y:S01]  /*1060*/  MUFU.RSQ R14, R36 ;  /* 0x00000024000e7308 */ /* 0x000e220000001400 */
[----:B------:R-:W-:Y:S01]  /*1070*/  FADD R22, -R7, R22 ;  /* 0x0000001607167221 */ /* 0x000fe20000000100 */
[----:B------:R-:W-:Y:S01]  /*1080*/  FFMA R34, R18, R18, R35 ;  /* 0x0000001212227223 */ /* 0x000fe20000000023 */
[----:B------:R-:W-:-:S04]  /*1090*/  FFMA R35, R21, R21, R32 ;  /* 0x0000001515237223 */ /* 0x000fc80000000020 */
[----:B------:R-:W-:Y:S01]  /*10a0*/  FFMA R32, R22, R22, R35 ;  /* 0x0000001616207223 */ /* 0x000fe20000000023 */
[----:B------:R-:W1:Y:S05]  /*10b0*/  MUFU.RSQ R34, R34 ;  /* 0x0000002200227308 */ /* 0x000e6a0000001400 */
[----:B------:R-:W2:Y:S01]  /*10c0*/  MUFU.RSQ R32, R32 ;  /* 0x0000002000207308 */ /* 0x000ea20000001400 */
[----:B0-----:R-:W-:-:S04]  /*10d0*/  FMUL R9, R14, R14 ;  /* 0x0000000e0e097220 */ /* 0x001fc80000400000 */
[----:B------:R-:W-:Y:S01]  /*10e0*/  FMUL R14, R14, R9 ;  /* 0x000000090e0e7220 */ /* 0x000fe20000400000 */
[----:B-1----:R-:W-:-:S03]  /*10f0*/  FMUL R9, R34, R34 ;  /* 0x0000002222097220 */ /* 0x002fc60000400000 */
[----:B------:R-:W-:Y:S01]  /*1100*/  FMUL R14, R14, R15 ;  /* 0x0000000f0e0e7220 */ /* 0x000fe20000400000 */
[----:B------:R-:W-:Y:S01]  /*1110*/  FMUL R8, R34, R9 ;  /* 0x0000000922087220 */ /* 0x000fe20000400000 */
[----:B--2---:R-:W-:Y:S02]  /*1120*/  FMUL R9, R32, R32 ;  /* 0x0000002020097220 */ /* 0x004fe40000400000 */
[-C--:B------:R-:W-:Y:S01]  /*1130*/  FFMA R33, R33, R14.reuse, R10 ;  /* 0x0000000e21217223 */ /* 0x080fe2000000000a */
[-C--:B------:R-:W-:Y:S01]  /*1140*/  FFMA R30, R13, R14.reuse, R30 ;  /* 0x0000000e0d1e7223 */ /* 0x080fe2000000001e */
[----:B------:R-:W-:Y:S01]  /*1150*/  FMUL R19, R8, R19 ;  /* 0x0000001308137220 */ /* 0x000fe20000400000 */
[----:B------:R-:W-:Y:S01]  /*1160*/  FMUL R32, R32, R9 ;  /* 0x0000000920207220 */ /* 0x000fe20000400000 */
[----:B------:R-:W-:Y:S02]  /*1170*/  FFMA R31, R12, R14, R31 ;  /* 0x0000000e0c1f7223 */ /* 0x000fe4000000001f */
[-C--:B------:R-:W-:Y:S01]  /*1180*/  FFMA R9, R18, R19.reuse, R33 ;  /* 0x0000001312097223 */ /* 0x080fe20000000021 */
[----:B------:R-:W-:Y:S01]  /*1190*/  FFMA R8, R17, R19, R30 ;  /* 0x0000001311087223 */ /* 0x000fe2000000001e */
[----:B------:R-:W-:Y:S01]  /*11a0*/  FMUL R23, R32, R23 ;  /* 0x0000001720177220 */ /* 0x000fe20000400000 */
[----:B------:R-:W-:-:S03]  /*11b0*/  FFMA R19, R16, R19, R31 ;  /* 0x0000001310137223 */ /* 0x000fc6000000001f */
[-C--:B------:R-:W-:Y:S01]  /*11c0*/  FFMA R30, R22, R23.reuse, R9 ;  /* 0x00000017161e7223 */ /* 0x080fe20000000009 */
[-C--:B------:R-:W-:Y:S01]  /*11d0*/  FFMA R33, R21, R23.reuse, R8 ;  /* 0x0000001715217223 */ /* 0x080fe20000000008 */
[----:B------:R-:W-:Y:S01]  /*11e0*/  FFMA R31, R20, R23, R19 ;  /* 0x00000017141f7223 */ /* 0x000fe20000000013 */
[----:B------:R-:W-:Y:S05]  /*11f0*/  @P0 BRA `(.L_x_0) ;  /* 0xfffff39000000947 */ /* 0x000fea000383ffff */
[----:B------:R-:W-:Y:S06]  /*1200*/  BAR.SYNC 0x0 ;  /* 0x0000000000007b1d */ /* 0x000fec0000000000 */
[----:B------:R-:W-:Y:S01]  /*1210*/  IADD3 R5, R5, 0x1, RZ ;  /* 0x0000000105057810 */ /* 0x000fe20007ffe0ff */
[----:B------:R-:W-:Y:S05]  /*1220*/  @!P1 BRA `(.L_x_1) ;  /* 0xffffef2000009947 */ /* 0x000fea000383ffff */
[----:B------:R-:W-:-:S04]  /*1230*/  LEA R2, P0, R26, c[0x0][0x168], 0x4 ;  /* 0x00005a001a027a11 */ /* 0x000fc800078020ff */
[----:B------:R-:W-:-:S05]  /*1240*/  LEA.HI.X R3, R26, c[0x0][0x16c], RZ, 0x4, P0 ;  /* 0x00005b001a037a11 */ /* 0x000fca00000f24ff */
[----:B------:R-:W2:Y:S04]  /*1250*/  LDG.E R0, [R2.64] ;  /* 0x0000000602007981 */ /* 0x000ea8000c1e1900 */
[----:B------:R-:W3:Y:S04]  /*1260*/  LDG.E R4, [R2.64+0x4] ;  /* 0x0000040602047981 */ /* 0x000ee8000c1e1900 */
[----:B------:R-:W4:Y:S01]  /*1270*/  LDG.E R8, [R2.64+0x8] ;  /* 0x0000080602087981 */ /* 0x000f22000c1e1900 */
[----:B------:R-:W-:Y:S01]  /*1280*/  FFMA R6, R31, c[0x0][0x178], R6 ;  /* 0x00005e001f067a23 */ /* 0x000fe20000000006 */
[----:B------:R-:W-:Y:S01]  /*1290*/  FFMA R24, R33, c[0x0][0x178], R24 ;  /* 0x00005e0021187a23 */ /* 0x000fe20000000018 */
[----:B------:R-:W-:-:S02]  /*12a0*/  FFMA R25, R30, c[0x0][0x178], R25 ;  /* 0x00005e001e197a23 */ /* 0x000fc40000000019 */
[----:B------:R-:W-:Y:S01]  /*12b0*/  FMUL R5, R6, c[0x3][0x0] ;  /* 0x00c0000006057a20 */ /* 0x000fe20000400000 */
[----:B------:R-:W-:Y:S01]  /*12c0*/  FMUL R9, R24, c[0x3][0x0] ;  /* 0x00c0000018097a20 */ /* 0x000fe20000400000 */
[----:B------:R-:W-:Y:S02]  /*12d0*/  FMUL R25, R25, c[0x3][0x0] ;  /* 0x00c0000019197a20 */ /* 0x000fe40000400000 */
[----:B--2---:R-:W-:Y:S01]  /*12e0*/  FFMA R7, R5, c[0x0][0x178], R0 ;  /* 0x00005e0005077a23 */ /* 0x004fe20000000000 */
[----:B---3--:R-:W-:-:S04]  /*12f0*/  FFMA R11, R9, c[0x0][0x178], R4 ;  /* 0x00005e00090b7a23 */ /* 0x008fc80000000004 */
[----:B------:R-:W-:Y:S01]  /*1300*/  STG.E [R2.64], R7 ;  /* 0x0000000702007986 */ /* 0x000fe2000c101906 */
[----:B----4-:R-:W-:-:S03]  /*1310*/  FFMA R13, R25, c[0x0][0x178], R8 ;  /* 0x00005e00190d7a23 */ /* 0x010fc60000000008 */
[----:B------:R-:W-:Y:S04]  /*1320*/  STG.E [R2.64+0x4], R11 ;  /* 0x0000040b02007986 */ /* 0x000fe8000c101906 */
[----:B------:R-:W-:Y:S04]  /*1330*/  STG.E [R2.64+0x8], R13 ;  /* 0x0000080d02007986 */ /* 0x000fe8000c101906 */
[----:B------:R-:W-:Y:S04]  /*1340*/  STG.E [R28.64], R5 ;  /* 0x000000051c007986 */ /* 0x000fe8000c101906 */
[----:B------:R-:W-:Y:S04]  /*1350*/  STG.E [R28.64+0x4], R9 ;  /* 0x000004091c007986 */ /* 0x000fe8000c101906 */
[----:B------:R-:W-:Y:S01]  /*1360*/  STG.E [R28.64+0x8], R25 ;  /* 0x000008191c007986 */ /* 0x000fe2000c101906 */
[----:B------:R-:W-:Y:S05]  /*1370*/  EXIT ;  /* 0x000000000000794d */ /* 0x000fea0003800000 */
.L_x_2:
[----:B------:R-:W-:-:S00]  /*1380*/  BRA `(.L_x_2) ;  /* 0xfffffff000007947 */ /* 0x000fc0000383ffff */
[----:B------:R-:W-:-:S00]  /*1390*/  NOP ;  /* 0x0000000000007918 */ /* 0x000fc00000000000 */
        /* <DEDUP_REMOVED lines=14> */
.L_x_3:


//--------------------- .nv.shared.simplified_nbody --------------------------
	.section	.nv.shared.simplified_nbody,"aw",@nobits
	.align	4
.nv.shared.simplified_nbody:
	.zero		4096
